//
// Generated by NVIDIA NVVM Compiler
//
// Compiler Build ID: CL-36424714
// Cuda compilation tools, release 13.0, V13.0.88
// Based on NVVM 20.0.0
//

.version 9.0
.target sm_100
.address_size 64

	// .globl	_Z12matMulKernelPKiS0_Piiii

.visible .entry _Z12matMulKernelPKiS0_Piiii(
	.param .u64 .ptr .align 1 _Z12matMulKernelPKiS0_Piiii_param_0,
	.param .u64 .ptr .align 1 _Z12matMulKernelPKiS0_Piiii_param_1,
	.param .u64 .ptr .align 1 _Z12matMulKernelPKiS0_Piiii_param_2,
	.param .u32 _Z12matMulKernelPKiS0_Piiii_param_3,
	.param .u32 _Z12matMulKernelPKiS0_Piiii_param_4,
	.param .u32 _Z12matMulKernelPKiS0_Piiii_param_5
)
{
	.reg .pred 	%p<13>;
	.reg .b32 	%r<107>;
	.reg .b64 	%rd<53>;

	ld.param.u64 	%rd7, [_Z12matMulKernelPKiS0_Piiii_param_0];
	ld.param.u64 	%rd8, [_Z12matMulKernelPKiS0_Piiii_param_1];
	ld.param.u64 	%rd6, [_Z12matMulKernelPKiS0_Piiii_param_2];
	ld.param.u32 	%r32, [_Z12matMulKernelPKiS0_Piiii_param_3];
	ld.param.u32 	%r30, [_Z12matMulKernelPKiS0_Piiii_param_4];
	ld.param.u32 	%r31, [_Z12matMulKernelPKiS0_Piiii_param_5];
	cvta.to.global.u64 	%rd1, %rd8;
	cvta.to.global.u64 	%rd2, %rd7;
	mov.u32 	%r33, %ctaid.y;
	mov.u32 	%r34, %ntid.y;
	mov.u32 	%r35, %tid.y;
	mad.lo.s32 	%r1, %r33, %r34, %r35;
	mov.u32 	%r36, %ctaid.x;
	mov.u32 	%r37, %ntid.x;
	mov.u32 	%r38, %tid.x;
	mad.lo.s32 	%r2, %r36, %r37, %r38;
	setp.ge.s32 	%p1, %r1, %r32;
	setp.ge.s32 	%p2, %r2, %r31;
	or.pred  	%p3, %p1, %p2;
	@%p3 bra 	$L__BB0_14;
	setp.lt.s32 	%p4, %r30, 1;
	mov.b32 	%r106, 0;
	@%p4 bra 	$L__BB0_13;
	mul.lo.s32 	%r3, %r30, %r1;
	and.b32  	%r4, %r30, 7;
	setp.lt.u32 	%p5, %r30, 8;
	mov.b32 	%r101, 0;
	mov.u32 	%r106, %r101;
	@%p5 bra 	$L__BB0_5;
	and.b32  	%r101, %r30, 2147483640;
	neg.s32 	%r95, %r101;
	shl.b32 	%r7, %r31, 3;
	mul.wide.u32 	%rd9, %r3, 4;
	add.s64 	%rd10, %rd9, %rd2;
	add.s64 	%rd52, %rd10, 16;
	mov.b32 	%r106, 0;
	mul.wide.s32 	%rd13, %r31, 4;
	mov.u32 	%r94, %r2;
$L__BB0_4:
	.pragma "nounroll";
	ld.global.u32 	%r43, [%rd52+-16];
	mul.wide.s32 	%rd11, %r94, 4;
	add.s64 	%rd12, %rd1, %rd11;
	ld.global.u32 	%r44, [%rd12];
	mad.lo.s32 	%r45, %r44, %r43, %r106;
	ld.global.u32 	%r46, [%rd52+-12];
	add.s64 	%rd14, %rd12, %rd13;
	ld.global.u32 	%r47, [%rd14];
	mad.lo.s32 	%r48, %r47, %r46, %r45;
	ld.global.u32 	%r49, [%rd52+-8];
	add.s64 	%rd15, %rd14, %rd13;
	ld.global.u32 	%r50, [%rd15];
	mad.lo.s32 	%r51, %r50, %r49, %r48;
	ld.global.u32 	%r52, [%rd52+-4];
	add.s64 	%rd16, %rd15, %rd13;
	ld.global.u32 	%r53, [%rd16];
	mad.lo.s32 	%r54, %r53, %r52, %r51;
	ld.global.u32 	%r55, [%rd52];
	add.s64 	%rd17, %rd16, %rd13;
	ld.global.u32 	%r56, [%rd17];
	mad.lo.s32 	%r57, %r56, %r55, %r54;
	ld.global.u32 	%r58, [%rd52+4];
	add.s64 	%rd18, %rd17, %rd13;
	ld.global.u32 	%r59, [%rd18];
	mad.lo.s32 	%r60, %r59, %r58, %r57;
	ld.global.u32 	%r61, [%rd52+8];
	add.s64 	%rd19, %rd18, %rd13;
	ld.global.u32 	%r62, [%rd19];
	mad.lo.s32 	%r63, %r62, %r61, %r60;
	ld.global.u32 	%r64, [%rd52+12];
	add.s64 	%rd20, %rd19, %rd13;
	ld.global.u32 	%r65, [%rd20];
	mad.lo.s32 	%r106, %r65, %r64, %r63;
	add.s32 	%r95, %r95, 8;
	add.s32 	%r94, %r94, %r7;
	add.s64 	%rd52, %rd52, 32;
	setp.ne.s32 	%p6, %r95, 0;
	@%p6 bra 	$L__BB0_4;
$L__BB0_5:
	setp.eq.s32 	%p7, %r4, 0;
	@%p7 bra 	$L__BB0_13;
	and.b32  	%r17, %r30, 3;
	setp.lt.u32 	%p8, %r4, 4;
	@%p8 bra 	$L__BB0_8;
	add.s32 	%r67, %r101, %r3;
	mul.wide.u32 	%rd21, %r67, 4;
	add.s64 	%rd22, %rd2, %rd21;
	ld.global.u32 	%r68, [%rd22];
	mad.lo.s32 	%r69, %r101, %r31, %r2;
	mul.wide.s32 	%rd23, %r69, 4;
	add.s64 	%rd24, %rd1, %rd23;
	ld.global.u32 	%r70, [%rd24];
	mad.lo.s32 	%r71, %r70, %r68, %r106;
	cvt.u64.u32 	%rd25, %r3;
	cvt.u64.u32 	%rd26, %r101;
	add.s64 	%rd27, %rd26, %rd25;
	shl.b64 	%rd28, %rd27, 2;
	add.s64 	%rd29, %rd2, %rd28;
	ld.global.u32 	%r72, [%rd29+4];
	mul.wide.s32 	%rd30, %r31, 4;
	add.s64 	%rd31, %rd24, %rd30;
	ld.global.u32 	%r73, [%rd31];
	mad.lo.s32 	%r74, %r73, %r72, %r71;
	ld.global.u32 	%r75, [%rd29+8];
	add.s64 	%rd32, %rd31, %rd30;
	ld.global.u32 	%r76, [%rd32];
	mad.lo.s32 	%r77, %r76, %r75, %r74;
	ld.global.u32 	%r78, [%rd29+12];
	add.s64 	%rd33, %rd32, %rd30;
	ld.global.u32 	%r79, [%rd33];
	mad.lo.s32 	%r106, %r79, %r78, %r77;
	add.s32 	%r101, %r101, 4;
$L__BB0_8:
	setp.eq.s32 	%p9, %r17, 0;
	@%p9 bra 	$L__BB0_13;
	setp.eq.s32 	%p10, %r17, 1;
	@%p10 bra 	$L__BB0_11;
	add.s32 	%r81, %r101, %r3;
	mul.wide.u32 	%rd34, %r81, 4;
	add.s64 	%rd35, %rd2, %rd34;
	ld.global.u32 	%r82, [%rd35];
	mad.lo.s32 	%r83, %r101, %r31, %r2;
	mul.wide.s32 	%rd36, %r83, 4;
	add.s64 	%rd37, %rd1, %rd36;
	ld.global.u32 	%r84, [%rd37];
	mad.lo.s32 	%r85, %r84, %r82, %r106;
	cvt.u64.u32 	%rd38, %r3;
	cvt.u64.u32 	%rd39, %r101;
	add.s64 	%rd40, %rd39, %rd38;
	shl.b64 	%rd41, %rd40, 2;
	add.s64 	%rd42, %rd2, %rd41;
	ld.global.u32 	%r86, [%rd42+4];
	mul.wide.s32 	%rd43, %r31, 4;
	add.s64 	%rd44, %rd37, %rd43;
	ld.global.u32 	%r87, [%rd44];
	mad.lo.s32 	%r106, %r87, %r86, %r85;
	add.s32 	%r101, %r101, 2;
$L__BB0_11:
	and.b32  	%r88, %r30, 1;
	setp.eq.b32 	%p11, %r88, 1;
	not.pred 	%p12, %p11;
	@%p12 bra 	$L__BB0_13;
	add.s32 	%r89, %r101, %r3;
	mul.wide.u32 	%rd45, %r89, 4;
	add.s64 	%rd46, %rd2, %rd45;
	ld.global.u32 	%r90, [%rd46];
	mad.lo.s32 	%r91, %r101, %r31, %r2;
	mul.wide.s32 	%rd47, %r91, 4;
	add.s64 	%rd48, %rd1, %rd47;
	ld.global.u32 	%r92, [%rd48];
	mad.lo.s32 	%r106, %r92, %r90, %r106;
$L__BB0_13:
	mad.lo.s32 	%r93, %r31, %r1, %r2;
	cvta.to.global.u64 	%rd49, %rd6;
	mul.wide.s32 	%rd50, %r93, 4;
	add.s64 	%rd51, %rd49, %rd50;
	st.global.u32 	[%rd51], %r106;
$L__BB0_14:
	ret;

}


// ===== COMPILED SASS (sm_100) =====

	.target	sm_100

	.elftype	@"ET_EXEC"


//--------------------- .note.nv.tkinfo           --------------------------
	.section	.note.nv.tkinfo,"",@"SHT_NOTE"
	.sectionflags	@"SHF_NOTE_NV_TKINFO"
	.tkinfo
        /*0018*/ 	.word	0x00000002
        /*0030*/ 	.string	""
        /*0030*/ 	.string	"ptxas"
        /*0030*/ 	.string	"Cuda compilation tools, release 13.0, V13.0.88"
        /*0030*/ 	.string	"Build cuda_13.0.r13.0/compiler.36424714_0"
        /*0030*/ 	.string	"-arch sm_100 -m 64 "



//--------------------- .note.nv.cuinfo           --------------------------
	.section	.note.nv.cuinfo,"",@"SHT_NOTE"
	.sectionflags	@"SHF_NOTE_NV_CUINFO"
        /*0018*/ 	.short	0x0002
        /*001a*/ 	.short	0x0064
        /*001c*/ 	.short	0x0082
	.zero		2


//--------------------- .nv.info                  --------------------------
	.section	.nv.info,"",@"SHT_CUDA_INFO"
	.align	4


	//----- nvinfo : EIATTR_REGCOUNT
	.align		4
        /*0000*/ 	.byte	0x04, 0x2f
        /*0002*/ 	.short	(.L_1 - .L_0)
	.align		4
.L_0:
        /*0004*/ 	.word	index@(_Z12matMulKernelPKiS0_Piiii)
        /*0008*/ 	.word	0x00000020


	//----- nvinfo : EIATTR_FRAME_SIZE
	.align		4
.L_1:
        /*000c*/ 	.byte	0x04, 0x11
        /*000e*/ 	.short	(.L_3 - .L_2)
	.align		4
.L_2:
        /*0010*/ 	.word	index@(_Z12matMulKernelPKiS0_Piiii)
        /*0014*/ 	.word	0x00000000


	//----- nvinfo : EIATTR_MIN_STACK_SIZE
	.align		4
.L_3:
        /*0018*/ 	.byte	0x04, 0x12
        /*001a*/ 	.short	(.L_5 - .L_4)
	.align		4
.L_4:
        /*001c*/ 	.word	index@(_Z12matMulKernelPKiS0_Piiii)
        /*0020*/ 	.word	0x00000000
.L_5:


//--------------------- .nv.compat                --------------------------
	.section	.nv.compat,"",@"SHT_CUDA_COMPAT_INFO"
	.align	4
        /*0000*/ 	.byte	0x02, 0x09, 0x00, 0x00, 0x02, 0x02, 0x01, 0x00, 0x02, 0x05, 0x05, 0x00, 0x03, 0x07, 0x01, 0x01
        /*0010*/ 	.byte	0x02, 0x03, 0x00, 0x00, 0x02, 0x06, 0x01, 0x00, 0x04, 0x0b, 0x08, 0x00, 0x09, 0x00, 0x00, 0x00
        /*0020*/ 	.byte	0x00, 0x00, 0x00, 0x00


//--------------------- .nv.info._Z12matMulKernelPKiS0_Piiii --------------------------
	.section	.nv.info._Z12matMulKernelPKiS0_Piiii,"",@"SHT_CUDA_INFO"
	.sectionflags	@""
	.align	4


	//----- nvinfo : EIATTR_CUDA_API_VERSION
	.align		4
        /*0000*/ 	.byte	0x04, 0x37
        /*0002*/ 	.short	(.L_7 - .L_6)
.L_6:
        /*0004*/ 	.word	0x00000082


	//----- nvinfo : EIATTR_KPARAM_INFO
	.align		4
.L_7:
        /*0008*/ 	.byte	0x04, 0x17
        /*000a*/ 	.short	(.L_9 - .L_8)
.L_8:
        /*000c*/ 	.word	0x00000000
        /*0010*/ 	.short	0x0005
        /*0012*/ 	.short	0x0020
        /*0014*/ 	.byte	0x00, 0xf0, 0x11, 0x00


	//----- nvinfo : EIATTR_KPARAM_INFO
	.align		4
.L_9:
        /*0018*/ 	.byte	0x04, 0x17
        /*001a*/ 	.short	(.L_11 - .L_10)
.L_10:
        /*001c*/ 	.word	0x00000000
        /*0020*/ 	.short	0x0004
        /*0022*/ 	.short	0x001c
        /*0024*/ 	.byte	0x00, 0xf0, 0x11, 0x00


	//----- nvinfo : EIATTR_KPARAM_INFO
	.align		4
.L_11:
        /*0028*/ 	.byte	0x04, 0x17
        /*002a*/ 	.short	(.L_13 - .L_12)
.L_12:
        /*002c*/ 	.word	0x00000000
        /*0030*/ 	.short	0x0003
        /*0032*/ 	.short	0x0018
        /*0034*/ 	.byte	0x00, 0xf0, 0x11, 0x00


	//----- nvinfo : EIATTR_KPARAM_INFO
	.align		4
.L_13:
        /*0038*/ 	.byte	0x04, 0x17
        /*003a*/ 	.short	(.L_15 - .L_14)
.L_14:
        /*003c*/ 	.word	0x00000000
        /*0040*/ 	.short	0x0002
        /*0042*/ 	.short	0x0010
        /*0044*/ 	.byte	0x00, 0xf5, 0x21, 0x00


	//----- nvinfo : EIATTR_KPARAM_INFO
	.align		4
.L_15:
        /*0048*/ 	.byte	0x04, 0x17
        /*004a*/ 	.short	(.L_17 - .L_16)
.L_16:
        /*004c*/ 	.word	0x00000000
        /*0050*/ 	.short	0x0001
        /*0052*/ 	.short	0x0008
        /*0054*/ 	.byte	0x00, 0xf5, 0x21, 0x00


	//----- nvinfo : EIATTR_KPARAM_INFO
	.align		4
.L_17:
        /*0058*/ 	.byte	0x04, 0x17
        /*005a*/ 	.short	(.L_19 - .L_18)
.L_18:
        /*005c*/ 	.word	0x00000000
        /*0060*/ 	.short	0x0000
        /*0062*/ 	.short	0x0000
        /*0064*/ 	.byte	0x00, 0xf5, 0x21, 0x00


	//----- nvinfo : EIATTR_SPARSE_MMA_MASK
	.align		4
.L_19:
        /*0068*/ 	.byte	0x03, 0x50
        /*006a*/ 	.short	0x0000


	//----- nvinfo : EIATTR_MAXREG_COUNT
	.align		4
        /*006c*/ 	.byte	0x03, 0x1b
        /*006e*/ 	.short	0x00ff


	//----- nvinfo : EIATTR_MERCURY_ISA_VERSION
	.align		4
        /*0070*/ 	.byte	0x03, 0x5f
        /*0072*/ 	.short	0x0101


	//----- nvinfo : EIATTR_VRC_CTA_INIT_COUNT
	.align		4
        /*0074*/ 	.byte	0x02, 0x4a
	.zero		1
	.zero		1


	//----- nvinfo : EIATTR_EXIT_INSTR_OFFSETS
	.align		4
        /*0078*/ 	.byte	0x04, 0x1c
        /*007a*/ 	.short	(.L_21 - .L_20)


	//   ....[0]....
.L_20:
        /*007c*/ 	.word	0x000000d0


	//   ....[1]....
        /*0080*/ 	.word	0x000008e0


	//----- nvinfo : EIATTR_CBANK_PARAM_SIZE
	.align		4
.L_21:
        /*0084*/ 	.byte	0x03, 0x19
        /*0086*/ 	.short	0x0024


	//----- nvinfo : EIATTR_PARAM_CBANK
	.align		4
        /*0088*/ 	.byte	0x04, 0x0a
        /*008a*/ 	.short	(.L_23 - .L_22)
	.align		4
.L_22:
        /*008c*/ 	.word	index@(.nv.constant0._Z12matMulKernelPKiS0_Piiii)
        /*0090*/ 	.short	0x0380
        /*0092*/ 	.short	0x0024


	//----- nvinfo : EIATTR_SW_WAR
	.align		4
.L_23:
        /*0094*/ 	.byte	0x04, 0x36
        /*0096*/ 	.short	(.L_25 - .L_24)
.L_24:
        /*0098*/ 	.word	0x00000008
.L_25:


//--------------------- .nv.callgraph             --------------------------
	.section	.nv.callgraph,"",@"SHT_CUDA_CALLGRAPH"
	.align	4
	.sectionentsize	8
	.align		4
        /*0000*/ 	.word	0x00000000
	.align		4
        /*0004*/ 	.word	0xffffffff
	.align		4
        /*0008*/ 	.word	0x00000000
	.align		4
        /*000c*/ 	.word	0xfffffffe
	.align		4
        /*0010*/ 	.word	0x00000000
	.align		4
        /*0014*/ 	.word	0xfffffffd
	.align		4
        /*0018*/ 	.word	0x00000000
	.align		4
        /*001c*/ 	.word	0xfffffffc


//--------------------- .text._Z12matMulKernelPKiS0_Piiii --------------------------
	.section	.text._Z12matMulKernelPKiS0_Piiii,"ax",@progbits
	.align	128
        .global         _Z12matMulKernelPKiS0_Piiii
        .type           _Z12matMulKernelPKiS0_Piiii,@function
        .size           _Z12matMulKernelPKiS0_Piiii,(.L_x_5 - _Z12matMulKernelPKiS0_Piiii)
        .other          _Z12matMulKernelPKiS0_Piiii,@"STO_CUDA_ENTRY STV_DEFAULT"
_Z12matMulKernelPKiS0_Piiii:
.text._Z12matMulKernelPKiS0_Piiii:
[----:B------:R-:W-:Y:S01]  /*0000*/  LDC R1, c[0x0][0x37c] ;  /* 0x0000df00ff017b82 */ /* 0x000fe20000000800 */
[----:B------:R-:W0:Y:S07]  /*0010*/  S2R R5, SR_TID.X ;  /* 0x0000000000057919 */ /* 0x000e2e0000002100 */
[----:B------:R-:W1:Y:S01]  /*0020*/  LDC R16, c[0x0][0x364] ;  /* 0x0000d900ff107b82 */ /* 0x000e620000000800 */
[----:B------:R-:W2:Y:S01]  /*0030*/  LDCU UR6, c[0x0][0x398] ;  /* 0x00007300ff0677ac */ /* 0x000ea20008000800 */
[----:B------:R-:W1:Y:S06]  /*0040*/  S2R R3, SR_TID.Y ;  /* 0x0000000000037919 */ /* 0x000e6c0000002200 */
[----:B------:R-:W0:Y:S08]  /*0050*/  S2UR UR5, SR_CTAID.X ;  /* 0x00000000000579c3 */ /* 0x000e300000002500 */
[----:B------:R-:W0:Y:S08]  /*0060*/  LDC R0, c[0x0][0x360] ;  /* 0x0000d800ff007b82 */ /* 0x000e300000000800 */
[----:B------:R-:W1:Y:S08]  /*0070*/  S2UR UR4, SR_CTAID.Y ;  /* 0x00000000000479c3 */ /* 0x000e700000002600 */
[----:B------:R-:W3:Y:S01]  /*0080*/  LDC R17, c[0x0][0x3a0] ;  /* 0x0000e800ff117b82 */ /* 0x000ee20000000800 */
[----:B0-----:R-:W-:-:S02]  /*0090*/  IMAD R0, R0, UR5, R5 ;  /* 0x0000000500007c24 */ /* 0x001fc4000f8e0205 */
[----:B-1----:R-:W-:-:S03]  /*00a0*/  IMAD R16, R16, UR4, R3 ;  /* 0x0000000410107c24 */ /* 0x002fc6000f8e0203 */
[----:B---3--:R-:W-:-:S04]  /*00b0*/  ISETP.GE.AND P0, PT, R0, R17, PT ;  /* 0x000000110000720c */ /* 0x008fc80003f06270 */
[----:B--2---:R-:W-:-:S13]  /*00c0*/  ISETP.GE.OR P0, PT, R16, UR6, P0 ;  /* 0x0000000610007c0c */ /* 0x004fda0008706670 */
[----:B------:R-:W-:Y:S05]  /*00d0*/  @P0 EXIT ;  /* 0x000000000000094d */ /* 0x000fea0003800000 */
[----:B------:R-:W0:Y:S01]  /*00e0*/  LDC R19, c[0x0][0x39c] ;  /* 0x0000e700ff137b82 */ /* 0x000e220000000800 */
[----:B------:R-:W1:Y:S01]  /*00f0*/  LDCU.64 UR4, c[0x0][0x358] ;  /* 0x00006b00ff0477ac */ /* 0x000e620008000a00 */
[----:B------:R-:W-:Y:S01]  /*0100*/  HFMA2 R24, -RZ, RZ, 0, 0 ;  /* 0x00000000ff187431 */ /* 0x000fe200000001ff */
[----:B0-----:R-:W-:-:S13]  /*0110*/  ISETP.GE.AND P0, PT, R19, 0x1, PT ;  /* 0x000000011300780c */ /* 0x001fda0003f06270 */
[----:B-1----:R-:W-:Y:S05]  /*0120*/  @!P0 BRA `(.L_x_0) ;  /* 0x0000000400dc8947 */ /* 0x002fea0003800000 */
[C---:B------:R-:W-:Y:S01]  /*0130*/  ISETP.GE.U32.AND P1, PT, R19.reuse, 0x8, PT ;  /* 0x000000081300780c */ /* 0x040fe20003f26070 */
[----:B------:R-:W-:Y:S01]  /*0140*/  IMAD R20, R16, R19, RZ ;  /* 0x0000001310147224 */ /* 0x000fe200078e02ff */
[----:B------:R-:W-:Y:S02]  /*0150*/  LOP3.LUT R27, R19, 0x7, RZ, 0xc0, !PT ;  /* 0x00000007131b7812 */ /* 0x000fe400078ec0ff */
[----:B------:R-:W-:Y:S02]  /*0160*/  MOV R21, RZ ;  /* 0x000000ff00157202 */ /* 0x000fe40000000f00 */
[----:B------:R-:W-:Y:S02]  /*0170*/  ISETP.NE.AND P0, PT, R27, RZ, PT ;  /* 0x000000ff1b00720c */ /* 0x000fe40003f05270 */
[----:B------:R-:W-:-:S05]  /*0180*/  MOV R24, RZ ;  /* 0x000000ff00187202 */ /* 0x000fca0000000f00 */
[----:B------:R-:W-:Y:S06]  /*0190*/  @!P1 BRA `(.L_x_1) ;  /* 0x0000000000c09947 */ /* 0x000fec0003800000 */
[----:B------:R-:W0:Y:S01]  /*01a0*/  LDC.64 R2, c[0x0][0x380] ;  /* 0x0000e000ff027b82 */ /* 0x000e220000000a00 */
[----:B------:R-:W-:Y:S02]  /*01b0*/  LOP3.LUT R21, R19, 0x7ffffff8, RZ, 0xc0, !PT ;  /* 0x7ffffff813157812 */ /* 0x000fe400078ec0ff */
[----:B------:R-:W-:Y:S02]  /*01c0*/  MOV R24, RZ ;  /* 0x000000ff00187202 */ /* 0x000fe40000000f00 */
[----:B------:R-:W-:Y:S02]  /*01d0*/  MOV R18, R0 ;  /* 0x0000000000127202 */ /* 0x000fe40000000f00 */
[----:B------:R-:W-:Y:S01]  /*01e0*/  IADD3 R22, PT, PT, -R21, RZ, RZ ;  /* 0x000000ff15167210 */ /* 0x000fe20007ffe1ff */
[----:B0-----:R-:W-:-:S03]  /*01f0*/  IMAD.WIDE.U32 R2, R20, 0x4, R2 ;  /* 0x0000000414027825 */ /* 0x001fc600078e0002 */
[----:B------:R-:W-:-:S04]  /*0200*/  IADD3 R4, P1, PT, R2, 0x10, RZ ;  /* 0x0000001002047810 */ /* 0x000fc80007f3e0ff */
[----:B------:R-:W-:-:S09]  /*0210*/  IADD3.X R3, PT, PT, RZ, R3, RZ, P1, !PT ;  /* 0x00000003ff037210 */ /* 0x000fd20000ffe4ff */
.L_x_2:
[----:B------:R-:W0:Y:S01]  /*0220*/  LDC.64 R14, c[0x0][0x388] ;  /* 0x0000e200ff0e7b82 */ /* 0x000e220000000a00 */
[----:B------:R-:W-:-:S05]  /*0230*/  MOV R2, R4 ;  /* 0x0000000400027202 */ /* 0x000fca0000000f00 */
[----:B------:R-:W2:Y:S04]  /*0240*/  LDG.E R25, desc[UR4][R2.64+-0x10] ;  /* 0xfffff00402197981 */ /* 0x000ea8000c1e1900 */
[----:B------:R-:W3:Y:S04]  /*0250*/  LDG.E R23, desc[UR4][R2.64+-0xc] ;  /* 0xfffff40402177981 */ /* 0x000ee8000c1e1900 */
[----:B------:R-:W4:Y:S04]  /*0260*/  LDG.E R29, desc[UR4][R2.64+-0x8] ;  /* 0xfffff804021d7981 */ /* 0x000f28000c1e1900 */
[----:B------:R-:W5:Y:S01]  /*0270*/  LDG.E R28, desc[UR4][R2.64+-0x4] ;  /* 0xfffffc04021c7981 */ /* 0x000f62000c1e1900 */
[----:B0-----:R-:W-:-:S05]  /*0280*/  IMAD.WIDE R14, R18, 0x4, R14 ;  /* 0x00000004120e7825 */ /* 0x001fca00078e020e */
[----:B------:R0:W2:Y:S01]  /*0290*/  LDG.E R26, desc[UR4][R14.64] ;  /* 0x000000040e1a7981 */ /* 0x0000a2000c1e1900 */
[----:B------:R-:W-:-:S04]  /*02a0*/  IMAD.WIDE R12, R17, 0x4, R14 ;  /* 0x00000004110c7825 */ /* 0x000fc800078e020e */
[C---:B------:R-:W-:Y:S02]  /*02b0*/  IMAD.WIDE R4, R17.reuse, 0x4, R12 ;  /* 0x0000000411047825 */ /* 0x040fe400078e020c */
[----:B------:R-:W3:Y:S02]  /*02c0*/  LDG.E R12, desc[UR4][R12.64] ;  /* 0x000000040c0c7981 */ /* 0x000ee4000c1e1900 */
[C---:B------:R-:W-:Y:S02]  /*02d0*/  IMAD.WIDE R8, R17.reuse, 0x4, R4 ;  /* 0x0000000411087825 */ /* 0x040fe400078e0204 */
[----:B------:R-:W4:Y:S02]  /*02e0*/  LDG.E R4, desc[UR4][R4.64] ;  /* 0x0000000404047981 */ /* 0x000f24000c1e1900 */
[C---:B------:R-:W-:Y:S02]  /*02f0*/  IMAD.WIDE R6, R17.reuse, 0x4, R8 ;  /* 0x0000000411067825 */ /* 0x040fe400078e0208 */
[----:B------:R-:W5:Y:S02]  /*0300*/  LDG.E R8, desc[UR4][R8.64] ;  /* 0x0000000408087981 */ /* 0x000f64000c1e1900 */
[----:B------:R-:W-:-:S02]  /*0310*/  IMAD.WIDE R10, R17, 0x4, R6 ;  /* 0x00000004110a7825 */ /* 0x000fc400078e0206 */
[----:B------:R-:W5:Y:S04]  /*0320*/  LDG.E R5, desc[UR4][R2.64] ;  /* 0x0000000402057981 */ /* 0x000f68000c1e1900 */
[----:B------:R-:W5:Y:S01]  /*0330*/  LDG.E R6, desc[UR4][R6.64] ;  /* 0x0000000406067981 */ /* 0x000f62000c1e1900 */
[----:B0-----:R-:W-:-:S03]  /*0340*/  IMAD.WIDE R14, R17, 0x4, R10 ;  /* 0x00000004110e7825 */ /* 0x001fc600078e020a */
[----:B------:R-:W5:Y:S04]  /*0350*/  LDG.E R10, desc[UR4][R10.64] ;  /* 0x000000040a0a7981 */ /* 0x000f68000c1e1900 */
[----:B------:R-:W5:Y:S04]  /*0360*/  LDG.E R13, desc[UR4][R14.64] ;  /* 0x000000040e0d7981 */ /* 0x000f68000c1e1900 */
[----:B------:R-:W5:Y:S04]  /*0370*/  LDG.E R7, desc[UR4][R2.64+0x4] ;  /* 0x0000040402077981 */ /* 0x000f68000c1e1900 */
[----:B------:R-:W5:Y:S01]  /*0380*/  LDG.E R9, desc[UR4][R2.64+0xc] ;  /* 0x00000c0402097981 */ /* 0x000f62000c1e1900 */
[----:B--2---:R-:W-:-:S02]  /*0390*/  IMAD R26, R25, R26, R24 ;  /* 0x0000001a191a7224 */ /* 0x004fc400078e0218 */
[----:B------:R-:W-:Y:S02]  /*03a0*/  IMAD.WIDE R24, R17, 0x4, R14 ;  /* 0x0000000411187825 */ /* 0x000fe400078e020e */
[----:B------:R0:W2:Y:S04]  /*03b0*/  LDG.E R14, desc[UR4][R2.64+0x8] ;  /* 0x00000804020e7981 */ /* 0x0000a8000c1e1900 */
[----:B------:R-:W2:Y:S01]  /*03c0*/  LDG.E R24, desc[UR4][R24.64] ;  /* 0x0000000418187981 */ /* 0x000ea2000c1e1900 */
[----:B---3--:R-:W-:Y:S01]  /*03d0*/  IMAD R12, R23, R12, R26 ;  /* 0x0000000c170c7224 */ /* 0x008fe200078e021a */
[----:B------:R-:W-:-:S03]  /*03e0*/  IADD3 R22, PT, PT, R22, 0x8, RZ ;  /* 0x0000000816167810 */ /* 0x000fc60007ffe0ff */
[----:B----4-:R-:W-:Y:S01]  /*03f0*/  IMAD R29, R29, R4, R12 ;  /* 0x000000041d1d7224 */ /* 0x010fe200078e020c */
[----:B------:R-:W-:-:S03]  /*0400*/  ISETP.NE.AND P1, PT, R22, RZ, PT ;  /* 0x000000ff1600720c */ /* 0x000fc60003f25270 */
[----:B-----5:R-:W-:Y:S01]  /*0410*/  IMAD R8, R28, R8, R29 ;  /* 0x000000081c087224 */ /* 0x020fe200078e021d */
[----:B------:R-:W-:-:S03]  /*0420*/  IADD3 R4, P2, PT, R2, 0x20, RZ ;  /* 0x0000002002047810 */ /* 0x000fc60007f5e0ff */
[----:B------:R-:W-:Y:S01]  /*0430*/  IMAD R5, R5, R6, R8 ;  /* 0x0000000605057224 */ /* 0x000fe200078e0208 */
[----:B0-----:R-:W-:Y:S02]  /*0440*/  IADD3.X R3, PT, PT, RZ, R3, RZ, P2, !PT ;  /* 0x00000003ff037210 */ /* 0x001fe400017fe4ff */
[----:B------:R-:W-:Y:S01]  /*0450*/  LEA R18, R17, R18, 0x3 ;  /* 0x0000001211127211 */ /* 0x000fe200078e18ff */
[----:B------:R-:W-:-:S04]  /*0460*/  IMAD R5, R7, R10, R5 ;  /* 0x0000000a07057224 */ /* 0x000fc800078e0205 */
[----:B--2---:R-:W-:-:S04]  /*0470*/  IMAD R5, R14, R13, R5 ;  /* 0x0000000d0e057224 */ /* 0x004fc800078e0205 */
[----:B------:R-:W-:Y:S01]  /*0480*/  IMAD R24, R9, R24, R5 ;  /* 0x0000001809187224 */ /* 0x000fe200078e0205 */
[----:B------:R-:W-:Y:S06]  /*0490*/  @P1 BRA `(.L_x_2) ;  /* 0xfffffffc00601947 */ /* 0x000fec000383ffff */
.L_x_1:
[----:B------:R-:W-:Y:S05]  /*04a0*/  @!P0 BRA `(.L_x_0) ;  /* 0x0000000000fc8947 */ /* 0x000fea0003800000 */
[----:B------:R-:W-:Y:S02]  /*04b0*/  ISETP.GE.U32.AND P1, PT, R27, 0x4, PT ;  /* 0x000000041b00780c */ /* 0x000fe40003f26070 */
[----:B------:R-:W-:-:S04]  /*04c0*/  LOP3.LUT R14, R19, 0x3, RZ, 0xc0, !PT ;  /* 0x00000003130e7812 */ /* 0x000fc800078ec0ff */
[----:B------:R-:W-:-:S07]  /*04d0*/  ISETP.NE.AND P0, PT, R14, RZ, PT ;  /* 0x000000ff0e00720c */ /* 0x000fce0003f05270 */
[----:B------:R-:W-:Y:S06]  /*04e0*/  @!P1 BRA `(.L_x_3) ;  /* 0x00000000006c9947 */ /* 0x000fec0003800000 */
[----:B------:R-:W0:Y:S01]  /*04f0*/  LDC.64 R4, c[0x0][0x388] ;  /* 0x0000e200ff047b82 */ /* 0x000e220000000a00 */
[----:B------:R-:W1:Y:S01]  /*0500*/  LDCU.64 UR6, c[0x0][0x380] ;  /* 0x00007000ff0677ac */ /* 0x000e620008000a00 */
[----:B------:R-:W-:Y:S01]  /*0510*/  IMAD R7, R21, R17, R0 ;  /* 0x0000001115077224 */ /* 0x000fe200078e0200 */
[CC--:B------:R-:W-:Y:S02]  /*0520*/  IADD3 R3, PT, PT, R20.reuse, R21.reuse, RZ ;  /* 0x0000001514037210 */ /* 0x0c0fe40007ffe0ff */
[----:B------:R-:W-:-:S03]  /*0530*/  IADD3 R8, P1, PT, R20, R21, RZ ;  /* 0x0000001514087210 */ /* 0x000fc60007f3e0ff */
[----:B------:R-:W2:Y:S01]  /*0540*/  LDC.64 R12, c[0x0][0x380] ;  /* 0x0000e000ff0c7b82 */ /* 0x000ea20000000a00 */
[----:B0-----:R-:W-:-:S04]  /*0550*/  IMAD.WIDE R4, R7, 0x4, R4 ;  /* 0x0000000407047825 */ /* 0x001fc800078e0204 */
[----:B------:R-:W-:Y:S02]  /*0560*/  IMAD.WIDE R6, R17, 0x4, R4 ;  /* 0x0000000411067825 */ /* 0x000fe400078e0204 */
[----:B------:R-:W3:Y:S02]  /*0570*/  LDG.E R4, desc[UR4][R4.64] ;  /* 0x0000000404047981 */ /* 0x000ee4000c1e1900 */
[----:B--2---:R-:W-:Y:S01]  /*0580*/  IMAD.WIDE.U32 R12, R3, 0x4, R12 ;  /* 0x00000004030c7825 */ /* 0x004fe200078e000c */
[----:B------:R-:W-:Y:S02]  /*0590*/  IADD3.X R3, PT, PT, RZ, RZ, RZ, P1, !PT ;  /* 0x000000ffff037210 */ /* 0x000fe40000ffe4ff */
[----:B-1----:R-:W-:-:S03]  /*05a0*/  LEA R2, P1, R8, UR6, 0x2 ;  /* 0x0000000608027c11 */ /* 0x002fc6000f8210ff */
[----:B------:R-:W3:Y:S01]  /*05b0*/  LDG.E R13, desc[UR4][R12.64] ;  /* 0x000000040c0d7981 */ /* 0x000ee2000c1e1900 */
[----:B------:R-:W-:Y:S01]  /*05c0*/  LEA.HI.X R3, R8, UR7, R3, 0x2, P1 ;  /* 0x0000000708037c11 */ /* 0x000fe200088f1403 */
[C---:B------:R-:W-:Y:S02]  /*05d0*/  IMAD.WIDE R8, R17.reuse, 0x4, R6 ;  /* 0x0000000411087825 */ /* 0x040fe400078e0206 */
[----:B------:R-:W2:Y:S04]  /*05e0*/  LDG.E R6, desc[UR4][R6.64] ;  /* 0x0000000406067981 */ /* 0x000ea8000c1e1900 */
[----:B------:R-:W2:Y:S01]  /*05f0*/  LDG.E R15, desc[UR4][R2.64+0x4] ;  /* 0x00000404020f7981 */ /* 0x000ea2000c1e1900 */
[----:B------:R-:W-:-:S03]  /*0600*/  IMAD.WIDE R10, R17, 0x4, R8 ;  /* 0x00000004110a7825 */ /* 0x000fc600078e0208 */
[----:B------:R-:W4:Y:S04]  /*0610*/  LDG.E R22, desc[UR4][R8.64] ;  /* 0x0000000408167981 */ /* 0x000f28000c1e1900 */
[----:B------:R-:W4:Y:S04]  /*0620*/  LDG.E R18, desc[UR4][R2.64+0x8] ;  /* 0x0000080402127981 */ /* 0x000f28000c1e1900 */
[----:B------:R-:W5:Y:S04]  /*0630*/  LDG.E R26, desc[UR4][R2.64+0xc] ;  /* 0x00000c04021a7981 */ /* 0x000f68000c1e1900 */
[----:B------:R-:W5:Y:S01]  /*0640*/  LDG.E R10, desc[UR4][R10.64] ;  /* 0x000000040a0a7981 */ /* 0x000f62000c1e1900 */
[----:B------:R-:W-:Y:S01]  /*0650*/  IADD3 R21, PT, PT, R21, 0x4, RZ ;  /* 0x0000000415157810 */ /* 0x000fe20007ffe0ff */
[----:B---3--:R-:W-:-:S04]  /*0660*/  IMAD R24, R13, R4, R24 ;  /* 0x000000040d187224 */ /* 0x008fc800078e0218 */
[----:B--2---:R-:W-:-:S04]  /*0670*/  IMAD R15, R15, R6, R24 ;  /* 0x000000060f0f7224 */ /* 0x004fc800078e0218 */
[----:B----4-:R-:W-:-:S04]  /*0680*/  IMAD R15, R18, R22, R15 ;  /* 0x00000016120f7224 */ /* 0x010fc800078e020f */
[----:B-----5:R-:W-:-:S07]  /*0690*/  IMAD R24, R26, R10, R15 ;  /* 0x0000000a1a187224 */ /* 0x020fce00078e020f */
.L_x_3:
[----:B------:R-:W-:Y:S05]  /*06a0*/  @!P0 BRA `(.L_x_0) ;  /* 0x00000000007c8947 */ /* 0x000fea0003800000 */
[----:B------:R-:W-:Y:S01]  /*06b0*/  ISETP.NE.AND P1, PT, R14, 0x1, PT ;  /* 0x000000010e00780c */ /* 0x000fe20003f25270 */
[----:B------:R-:W0:Y:S01]  /*06c0*/  LDC.64 R10, c[0x0][0x380] ;  /* 0x0000e000ff0a7b82 */ /* 0x000e220000000a00 */
[----:B------:R-:W-:-:S04]  /*06d0*/  LOP3.LUT R19, R19, 0x1, RZ, 0xc0, !PT ;  /* 0x0000000113137812 */ /* 0x000fc800078ec0ff */
[----:B------:R-:W-:-:S03]  /*06e0*/  ISETP.NE.U32.AND P0, PT, R19, 0x1, PT ;  /* 0x000000011300780c */ /* 0x000fc60003f05070 */
[----:B------:R-:W1:Y:S04]  /*06f0*/  LDC.64 R8, c[0x0][0x388] ;  /* 0x0000e200ff087b82 */ /* 0x000e680000000a00 */
[CC--:B------:R-:W-:Y:S02]  /*0700*/  @P1 IADD3 R13, PT, PT, R20.reuse, R21.reuse, RZ ;  /* 0x00000015140d1210 */ /* 0x0c0fe40007ffe0ff */
[----:B------:R-:W-:Y:S02]  /*0710*/  @P1 IADD3 R12, P2, PT, R20, R21, RZ ;  /* 0x00000015140c1210 */ /* 0x000fe40007f5e0ff */
[----:B------:R-:W2:Y:S02]  /*0720*/  @P1 LDC.64 R2, c[0x0][0x380] ;  /* 0x0000e000ff021b82 */ /* 0x000ea40000000a00 */
[----:B------:R-:W-:-:S06]  /*0730*/  @P1 IADD3.X R14, PT, PT, RZ, RZ, RZ, P2, !PT ;  /* 0x000000ffff0e1210 */ /* 0x000fcc00017fe4ff */
[----:B------:R-:W3:Y:S01]  /*0740*/  LDC.64 R4, c[0x0][0x380] ;  /* 0x0000e000ff047b82 */ /* 0x000ee20000000a00 */
[----:B0-----:R-:W-:-:S04]  /*0750*/  @P1 IMAD.WIDE.U32 R10, R13, 0x4, R10 ;  /* 0x000000040d0a1825 */ /* 0x001fc800078e000a */
[C---:B------:R-:W-:Y:S01]  /*0760*/  @P1 IMAD R13, R21.reuse, R17, R0 ;  /* 0x00000011150d1224 */ /* 0x040fe200078e0200 */
[----:B------:R-:W-:Y:S01]  /*0770*/  @P1 IADD3 R21, PT, PT, R21, 0x2, RZ ;  /* 0x0000000215151810 */ /* 0x000fe20007ffe0ff */
[----:B------:R-:W4:Y:S01]  /*0780*/  @P1 LDG.E R11, desc[UR4][R10.64] ;  /* 0x000000040a0b1981 */ /* 0x000f22000c1e1900 */
[----:B------:R-:W0:Y:S01]  /*0790*/  LDC.64 R6, c[0x0][0x388] ;  /* 0x0000e200ff067b82 */ /* 0x000e220000000a00 */
[----:B-1----:R-:W-:Y:S01]  /*07a0*/  @P1 IMAD.WIDE R8, R13, 0x4, R8 ;  /* 0x000000040d081825 */ /* 0x002fe200078e0208 */
[----:B------:R-:W-:Y:S02]  /*07b0*/  @!P0 IADD3 R15, PT, PT, R20, R21, RZ ;  /* 0x00000015140f8210 */ /* 0x000fe40007ffe0ff */
[----:B--2---:R-:W-:Y:S01]  /*07c0*/  @P1 LEA R2, P2, R12, R2, 0x2 ;  /* 0x000000020c021211 */ /* 0x004fe200078410ff */
[----:B------:R-:W-:-:S03]  /*07d0*/  @!P0 IMAD R21, R21, R17, R0 ;  /* 0x0000001115158224 */ /* 0x000fc600078e0200 */
[----:B------:R-:W-:Y:S01]  /*07e0*/  @P1 LEA.HI.X R3, R12, R3, R14, 0x2, P2 ;  /* 0x000000030c031211 */ /* 0x000fe200010f140e */
[----:B------:R-:W-:Y:S01]  /*07f0*/  @P1 IMAD.WIDE R12, R17, 0x4, R8 ;  /* 0x00000004110c1825 */ /* 0x000fe200078e0208 */
[----:B------:R-:W4:Y:S03]  /*0800*/  @P1 LDG.E R14, desc[UR4][R8.64] ;  /* 0x00000004080e1981 */ /* 0x000f26000c1e1900 */
[----:B---3--:R-:W-:Y:S01]  /*0810*/  @!P0 IMAD.WIDE.U32 R4, R15, 0x4, R4 ;  /* 0x000000040f048825 */ /* 0x008fe200078e0004 */
[----:B------:R-:W2:Y:S04]  /*0820*/  @P1 LDG.E R2, desc[UR4][R2.64+0x4] ;  /* 0x0000040402021981 */ /* 0x000ea8000c1e1900 */
[----:B------:R-:W2:Y:S01]  /*0830*/  @P1 LDG.E R12, desc[UR4][R12.64] ;  /* 0x000000040c0c1981 */ /* 0x000ea2000c1e1900 */
[----:B0-----:R-:W-:-:S03]  /*0840*/  @!P0 IMAD.WIDE R6, R21, 0x4, R6 ;  /* 0x0000000415068825 */ /* 0x001fc600078e0206 */
[----:B------:R-:W3:Y:S04]  /*0850*/  @!P0 LDG.E R5, desc[UR4][R4.64] ;  /* 0x0000000404058981 */ /* 0x000ee8000c1e1900 */
[----:B------:R-:W3:Y:S01]  /*0860*/  @!P0 LDG.E R6, desc[UR4][R6.64] ;  /* 0x0000000406068981 */ /* 0x000ee2000c1e1900 */
[----:B----4-:R-:W-:-:S04]  /*0870*/  @P1 IMAD R11, R11, R14, R24 ;  /* 0x0000000e0b0b1224 */ /* 0x010fc800078e0218 */
[----:B--2---:R-:W-:-:S04]  /*0880*/  @P1 IMAD R24, R2, R12, R11 ;  /* 0x0000000c02181224 */ /* 0x004fc800078e020b */
[----:B---3--:R-:W-:-:S07]  /*0890*/  @!P0 IMAD R24, R5, R6, R24 ;  /* 0x0000000605188224 */ /* 0x008fce00078e0218 */
.L_x_0:
[----:B------:R-:W0:Y:S01]  /*08a0*/  LDC.64 R2, c[0x0][0x390] ;  /* 0x0000e400ff027b82 */ /* 0x000e220000000a00 */
[----:B------:R-:W-:-:S04]  /*08b0*/  IMAD R17, R16, R17, R0 ;  /* 0x0000001110117224 */ /* 0x000fc800078e0200 */
[----:B0-----:R-:W-:-:S05]  /*08c0*/  IMAD.WIDE R2, R17, 0x4, R2 ;  /* 0x0000000411027825 */ /* 0x001fca00078e0202 */
[----:B------:R-:W-:Y:S01]  /*08d0*/  STG.E desc[UR4][R2.64], R24 ;  /* 0x0000001802007986 */ /* 0x000fe2000c101904 */
[----:B------:R-:W-:Y:S05]  /*08e0*/  EXIT ;  /* 0x000000000000794d */ /* 0x000fea0003800000 */
.L_x_4:
[----:B------:R-:W-:-:S00]  /*08f0*/  BRA `(.L_x_4) ;  /* 0xfffffffc00fc7947 */ /* 0x000fc0000383ffff */
[----:B------:R-:W-:-:S00]  /*0900*/  NOP ;  /* 0x0000000000007918 */ /* 0x000fc00000000000 */
[----:B------:R-:W-:-:S00]  /*0910*/  NOP ;  /* 0x0000000000007918 */ /* 0x000fc00000000000 */
[----:B------:R-:W-:-:S00]  /*0920*/  NOP ;  /* 0x0000000000007918 */ /* 0x000fc00000000000 */
[----:B------:R-:W-:-:S00]  /*0930*/  NOP ;  /* 0x0000000000007918 */ /* 0x000fc00000000000 */
[----:B------:R-:W-:-:S00]  /*0940*/  NOP ;  /* 0x0000000000007918 */ /* 0x000fc00000000000 */
[----:B------:R-:W-:-:S00]  /*0950*/  NOP ;  /* 0x0000000000007918 */ /* 0x000fc00000000000 */
[----:B------:R-:W-:-:S00]  /*0960*/  NOP ;  /* 0x0000000000007918 */ /* 0x000fc00000000000 */
[----:B------:R-:W-:-:S00]  /*0970*/  NOP ;  /* 0x0000000000007918 */ /* 0x000fc00000000000 */
.L_x_5:


//--------------------- .nv.shared.reserved.0     --------------------------
	.section	.nv.shared.reserved.0,"aw",@nobits
	.weak		__nv_reservedSMEM_offset_0_alias
	.size		__nv_reservedSMEM_offset_0_alias, 0, 64
	.other		__nv_reservedSMEM_offset_0_alias,@"STO_CUDA_RESERVED_SHARED STV_DEFAULT"
__nv_reservedSMEM_offset_0_alias:
	.zero		0
	.zero		64


//--------------------- .nv.constant0._Z12matMulKernelPKiS0_Piiii --------------------------
	.section	.nv.constant0._Z12matMulKernelPKiS0_Piiii,"a",@progbits
	.sectionflags	@""
	.align	4
.nv.constant0._Z12matMulKernelPKiS0_Piiii:
	.zero		932


//--------------------- SYMBOLS --------------------------

	.type		.nv.reservedSmem.offset0,@object
	.size		.nv.reservedSmem.offset0,0x4
